//
// Generated by NVIDIA NVVM Compiler
//
// Compiler Build ID: CL-36424714
// Cuda compilation tools, release 13.0, V13.0.88
// Based on NVVM 20.0.0
//

.version 9.0
.target sm_100
.address_size 64

	// .globl	_ZN3cub18CUB_300001_SM_10006detail11EmptyKernelIvEEvv
.global .align 1 .b8 _ZN41_INTERNAL_757466c3_4_k_cu_b1fce7a7_2350314cuda3std3__45__cpo5beginE[1];
.global .align 1 .b8 _ZN41_INTERNAL_757466c3_4_k_cu_b1fce7a7_2350314cuda3std3__45__cpo3endE[1];
.global .align 1 .b8 _ZN41_INTERNAL_757466c3_4_k_cu_b1fce7a7_2350314cuda3std3__45__cpo6cbeginE[1];
.global .align 1 .b8 _ZN41_INTERNAL_757466c3_4_k_cu_b1fce7a7_2350314cuda3std3__45__cpo4cendE[1];
.global .align 1 .b8 _ZN41_INTERNAL_757466c3_4_k_cu_b1fce7a7_2350314cuda3std3__45__cpo6rbeginE[1];
.global .align 1 .b8 _ZN41_INTERNAL_757466c3_4_k_cu_b1fce7a7_2350314cuda3std3__45__cpo4rendE[1];
.global .align 1 .b8 _ZN41_INTERNAL_757466c3_4_k_cu_b1fce7a7_2350314cuda3std3__45__cpo7crbeginE[1];
.global .align 1 .b8 _ZN41_INTERNAL_757466c3_4_k_cu_b1fce7a7_2350314cuda3std3__45__cpo5crendE[1];
.global .align 1 .b8 _ZN41_INTERNAL_757466c3_4_k_cu_b1fce7a7_2350314cuda3std3__443_GLOBAL__N__757466c3_4_k_cu_b1fce7a7_2350316ignoreE[1];
.global .align 1 .b8 _ZN41_INTERNAL_757466c3_4_k_cu_b1fce7a7_2350314cuda3std3__419piecewise_constructE[1];
.global .align 1 .b8 _ZN41_INTERNAL_757466c3_4_k_cu_b1fce7a7_2350314cuda3std3__48in_placeE[1];
.global .align 1 .b8 _ZN41_INTERNAL_757466c3_4_k_cu_b1fce7a7_2350314cuda3std3__420unreachable_sentinelE[1];
.global .align 1 .b8 _ZN41_INTERNAL_757466c3_4_k_cu_b1fce7a7_2350314cuda3std3__47nulloptE[1];
.global .align 1 .b8 _ZN41_INTERNAL_757466c3_4_k_cu_b1fce7a7_2350314cuda3std3__48unexpectE[1];
.global .align 1 .b8 _ZN41_INTERNAL_757466c3_4_k_cu_b1fce7a7_2350314cuda3std6ranges3__45__cpo4swapE[1];
.global .align 1 .b8 _ZN41_INTERNAL_757466c3_4_k_cu_b1fce7a7_2350314cuda3std6ranges3__45__cpo9iter_moveE[1];
.global .align 1 .b8 _ZN41_INTERNAL_757466c3_4_k_cu_b1fce7a7_2350314cuda3std6ranges3__45__cpo5beginE[1];
.global .align 1 .b8 _ZN41_INTERNAL_757466c3_4_k_cu_b1fce7a7_2350314cuda3std6ranges3__45__cpo3endE[1];
.global .align 1 .b8 _ZN41_INTERNAL_757466c3_4_k_cu_b1fce7a7_2350314cuda3std6ranges3__45__cpo6cbeginE[1];
.global .align 1 .b8 _ZN41_INTERNAL_757466c3_4_k_cu_b1fce7a7_2350314cuda3std6ranges3__45__cpo4cendE[1];
.global .align 1 .b8 _ZN41_INTERNAL_757466c3_4_k_cu_b1fce7a7_2350314cuda3std6ranges3__45__cpo7advanceE[1];
.global .align 1 .b8 _ZN41_INTERNAL_757466c3_4_k_cu_b1fce7a7_2350314cuda3std6ranges3__45__cpo9iter_swapE[1];
.global .align 1 .b8 _ZN41_INTERNAL_757466c3_4_k_cu_b1fce7a7_2350314cuda3std6ranges3__45__cpo4nextE[1];
.global .align 1 .b8 _ZN41_INTERNAL_757466c3_4_k_cu_b1fce7a7_2350314cuda3std6ranges3__45__cpo4prevE[1];
.global .align 1 .b8 _ZN41_INTERNAL_757466c3_4_k_cu_b1fce7a7_2350314cuda3std6ranges3__45__cpo4dataE[1];
.global .align 1 .b8 _ZN41_INTERNAL_757466c3_4_k_cu_b1fce7a7_2350314cuda3std6ranges3__45__cpo5cdataE[1];
.global .align 1 .b8 _ZN41_INTERNAL_757466c3_4_k_cu_b1fce7a7_2350314cuda3std6ranges3__45__cpo4sizeE[1];
.global .align 1 .b8 _ZN41_INTERNAL_757466c3_4_k_cu_b1fce7a7_2350314cuda3std6ranges3__45__cpo5ssizeE[1];
.global .align 1 .b8 _ZN41_INTERNAL_757466c3_4_k_cu_b1fce7a7_2350314cuda3std6ranges3__45__cpo8distanceE[1];
.global .align 1 .b8 _ZN41_INTERNAL_757466c3_4_k_cu_b1fce7a7_2350316thrust24THRUST_300001_SM_1000_NS8cuda_cub3parE[1];
.global .align 1 .b8 _ZN41_INTERNAL_757466c3_4_k_cu_b1fce7a7_2350316thrust24THRUST_300001_SM_1000_NS8cuda_cub10par_nosyncE[1];
.global .align 1 .b8 _ZN41_INTERNAL_757466c3_4_k_cu_b1fce7a7_2350316thrust24THRUST_300001_SM_1000_NS6system6detail10sequential3seqE[1];
.global .align 1 .b8 _ZN41_INTERNAL_757466c3_4_k_cu_b1fce7a7_2350316thrust24THRUST_300001_SM_1000_NS6system3cpp3parE[1];
.global .align 1 .b8 _ZN41_INTERNAL_757466c3_4_k_cu_b1fce7a7_2350316thrust24THRUST_300001_SM_1000_NS12placeholders2_1E[1];
.global .align 1 .b8 _ZN41_INTERNAL_757466c3_4_k_cu_b1fce7a7_2350316thrust24THRUST_300001_SM_1000_NS12placeholders2_2E[1];
.global .align 1 .b8 _ZN41_INTERNAL_757466c3_4_k_cu_b1fce7a7_2350316thrust24THRUST_300001_SM_1000_NS12placeholders2_3E[1];
.global .align 1 .b8 _ZN41_INTERNAL_757466c3_4_k_cu_b1fce7a7_2350316thrust24THRUST_300001_SM_1000_NS12placeholders2_4E[1];
.global .align 1 .b8 _ZN41_INTERNAL_757466c3_4_k_cu_b1fce7a7_2350316thrust24THRUST_300001_SM_1000_NS12placeholders2_5E[1];
.global .align 1 .b8 _ZN41_INTERNAL_757466c3_4_k_cu_b1fce7a7_2350316thrust24THRUST_300001_SM_1000_NS12placeholders2_6E[1];
.global .align 1 .b8 _ZN41_INTERNAL_757466c3_4_k_cu_b1fce7a7_2350316thrust24THRUST_300001_SM_1000_NS12placeholders2_7E[1];
.global .align 1 .b8 _ZN41_INTERNAL_757466c3_4_k_cu_b1fce7a7_2350316thrust24THRUST_300001_SM_1000_NS12placeholders2_8E[1];
.global .align 1 .b8 _ZN41_INTERNAL_757466c3_4_k_cu_b1fce7a7_2350316thrust24THRUST_300001_SM_1000_NS12placeholders2_9E[1];
.global .align 1 .b8 _ZN41_INTERNAL_757466c3_4_k_cu_b1fce7a7_2350316thrust24THRUST_300001_SM_1000_NS12placeholders3_10E[1];
.global .align 1 .b8 _ZN41_INTERNAL_757466c3_4_k_cu_b1fce7a7_2350316thrust24THRUST_300001_SM_1000_NS3seqE[1];
.global .align 1 .b8 _ZN41_INTERNAL_757466c3_4_k_cu_b1fce7a7_2350316thrust24THRUST_300001_SM_1000_NS6deviceE[1];

.visible .entry _ZN3cub18CUB_300001_SM_10006detail11EmptyKernelIvEEvv()
{


	ret;

}


// ===== COMPILED SASS (sm_100) =====

	.target	sm_100

	.elftype	@"ET_EXEC"


//--------------------- .note.nv.tkinfo           --------------------------
	.section	.note.nv.tkinfo,"",@"SHT_NOTE"
	.sectionflags	@"SHF_NOTE_NV_TKINFO"
	.tkinfo
        /*0018*/ 	.word	0x00000002
        /*0030*/ 	.string	""
        /*0030*/ 	.string	"ptxas"
        /*0030*/ 	.string	"Cuda compilation tools, release 13.0, V13.0.88"
        /*0030*/ 	.string	"Build cuda_13.0.r13.0/compiler.36424714_0"
        /*0030*/ 	.string	"-arch sm_100 -m 64 "



//--------------------- .note.nv.cuinfo           --------------------------
	.section	.note.nv.cuinfo,"",@"SHT_NOTE"
	.sectionflags	@"SHF_NOTE_NV_CUINFO"
        /*0018*/ 	.short	0x0002
        /*001a*/ 	.short	0x0064
        /*001c*/ 	.short	0x0082
	.zero		2


//--------------------- .nv.info                  --------------------------
	.section	.nv.info,"",@"SHT_CUDA_INFO"
	.align	4


	//----- nvinfo : EIATTR_REGCOUNT
	.align		4
        /*0000*/ 	.byte	0x04, 0x2f
        /*0002*/ 	.short	(.L_46 - .L_45)
	.align		4
.L_45:
        /*0004*/ 	.word	index@(_ZN3cub18CUB_300001_SM_10006detail11EmptyKernelIvEEvv)
        /*0008*/ 	.word	0x00000004


	//----- nvinfo : EIATTR_FRAME_SIZE
	.align		4
.L_46:
        /*000c*/ 	.byte	0x04, 0x11
        /*000e*/ 	.short	(.L_48 - .L_47)
	.align		4
.L_47:
        /*0010*/ 	.word	index@(_ZN3cub18CUB_300001_SM_10006detail11EmptyKernelIvEEvv)
        /*0014*/ 	.word	0x00000000


	//----- nvinfo : EIATTR_MIN_STACK_SIZE
	.align		4
.L_48:
        /*0018*/ 	.byte	0x04, 0x12
        /*001a*/ 	.short	(.L_50 - .L_49)
	.align		4
.L_49:
        /*001c*/ 	.word	index@(_ZN3cub18CUB_300001_SM_10006detail11EmptyKernelIvEEvv)
        /*0020*/ 	.word	0x00000000
.L_50:


//--------------------- .nv.compat                --------------------------
	.section	.nv.compat,"",@"SHT_CUDA_COMPAT_INFO"
	.align	4
        /*0000*/ 	.byte	0x02, 0x09, 0x00, 0x00, 0x02, 0x02, 0x01, 0x00, 0x02, 0x05, 0x05, 0x00, 0x03, 0x07, 0x01, 0x01
        /*0010*/ 	.byte	0x02, 0x03, 0x00, 0x00, 0x02, 0x06, 0x01, 0x00, 0x04, 0x0b, 0x08, 0x00, 0x09, 0x00, 0x00, 0x00
        /*0020*/ 	.byte	0x00, 0x00, 0x00, 0x00


//--------------------- .nv.info._ZN3cub18CUB_300001_SM_10006detail11EmptyKernelIvEEvv --------------------------
	.section	.nv.info._ZN3cub18CUB_300001_SM_10006detail11EmptyKernelIvEEvv,"",@"SHT_CUDA_INFO"
	.sectionflags	@""
	.align	4


	//----- nvinfo : EIATTR_CUDA_API_VERSION
	.align		4
        /*0000*/ 	.byte	0x04, 0x37
        /*0002*/ 	.short	(.L_52 - .L_51)
.L_51:
        /*0004*/ 	.word	0x00000082


	//----- nvinfo : EIATTR_SPARSE_MMA_MASK
	.align		4
.L_52:
        /*0008*/ 	.byte	0x03, 0x50
        /*000a*/ 	.short	0x0000


	//----- nvinfo : EIATTR_MAXREG_COUNT
	.align		4
        /*000c*/ 	.byte	0x03, 0x1b
        /*000e*/ 	.short	0x00ff


	//----- nvinfo : EIATTR_MERCURY_ISA_VERSION
	.align		4
        /*0010*/ 	.byte	0x03, 0x5f
        /*0012*/ 	.short	0x0101


	//----- nvinfo : EIATTR_VRC_CTA_INIT_COUNT
	.align		4
        /*0014*/ 	.byte	0x02, 0x4a
	.zero		1
	.zero		1


	//----- nvinfo : EIATTR_EXIT_INSTR_OFFSETS
	.align		4
        /*0018*/ 	.byte	0x04, 0x1c
        /*001a*/ 	.short	(.L_54 - .L_53)


	//   ....[0]....
.L_53:
        /*001c*/ 	.word	0x00000010


	//----- nvinfo : EIATTR_SW_WAR
	.align		4
.L_54:
        /*0020*/ 	.byte	0x04, 0x36
        /*0022*/ 	.short	(.L_56 - .L_55)
.L_55:
        /*0024*/ 	.word	0x00000008
.L_56:


//--------------------- .nv.callgraph             --------------------------
	.section	.nv.callgraph,"",@"SHT_CUDA_CALLGRAPH"
	.align	4
	.sectionentsize	8
	.align		4
        /*0000*/ 	.word	0x00000000
	.align		4
        /*0004*/ 	.word	0xffffffff
	.align		4
        /*0008*/ 	.word	0x00000000
	.align		4
        /*000c*/ 	.word	0xfffffffe
	.align		4
        /*0010*/ 	.word	0x00000000
	.align		4
        /*0014*/ 	.word	0xfffffffd
	.align		4
        /*0018*/ 	.word	0x00000000
	.align		4
        /*001c*/ 	.word	0xfffffffc


//--------------------- .nv.constant4             --------------------------
	.section	.nv.constant4,"a",@progbits
	.align	8
	.align		8
.nv.constant4:
        /*0000*/ 	.dword	_ZN41_INTERNAL_757466c3_4_k_cu_b1fce7a7_2352764cuda3std3__45__cpo5beginE
	.align		8
        /*0008*/ 	.dword	_ZN41_INTERNAL_757466c3_4_k_cu_b1fce7a7_2352764cuda3std3__45__cpo3endE
	.align		8
        /*0010*/ 	.dword	_ZN41_INTERNAL_757466c3_4_k_cu_b1fce7a7_2352764cuda3std3__45__cpo6cbeginE
	.align		8
        /*0018*/ 	.dword	_ZN41_INTERNAL_757466c3_4_k_cu_b1fce7a7_2352764cuda3std3__45__cpo4cendE
	.align		8
        /*0020*/ 	.dword	_ZN41_INTERNAL_757466c3_4_k_cu_b1fce7a7_2352764cuda3std3__45__cpo6rbeginE
	.align		8
        /*0028*/ 	.dword	_ZN41_INTERNAL_757466c3_4_k_cu_b1fce7a7_2352764cuda3std3__45__cpo4rendE
	.align		8
        /*0030*/ 	.dword	_ZN41_INTERNAL_757466c3_4_k_cu_b1fce7a7_2352764cuda3std3__45__cpo7crbeginE
	.align		8
        /*0038*/ 	.dword	_ZN41_INTERNAL_757466c3_4_k_cu_b1fce7a7_2352764cuda3std3__45__cpo5crendE
	.align		8
        /*0040*/ 	.dword	_ZN41_INTERNAL_757466c3_4_k_cu_b1fce7a7_2352764cuda3std3__443_GLOBAL__N__757466c3_4_k_cu_b1fce7a7_2352766ignoreE
	.align		8
        /*0048*/ 	.dword	_ZN41_INTERNAL_757466c3_4_k_cu_b1fce7a7_2352764cuda3std3__419piecewise_constructE
	.align		8
        /*0050*/ 	.dword	_ZN41_INTERNAL_757466c3_4_k_cu_b1fce7a7_2352764cuda3std3__48in_placeE
	.align		8
        /*0058*/ 	.dword	_ZN41_INTERNAL_757466c3_4_k_cu_b1fce7a7_2352764cuda3std3__420unreachable_sentinelE
	.align		8
        /*0060*/ 	.dword	_ZN41_INTERNAL_757466c3_4_k_cu_b1fce7a7_2352764cuda3std3__47nulloptE
	.align		8
        /*0068*/ 	.dword	_ZN41_INTERNAL_757466c3_4_k_cu_b1fce7a7_2352764cuda3std3__48unexpectE
	.align		8
        /*0070*/ 	.dword	_ZN41_INTERNAL_757466c3_4_k_cu_b1fce7a7_2352764cuda3std6ranges3__45__cpo4swapE
	.align		8
        /*0078*/ 	.dword	_ZN41_INTERNAL_757466c3_4_k_cu_b1fce7a7_2352764cuda3std6ranges3__45__cpo9iter_moveE
	.align		8
        /*0080*/ 	.dword	_ZN41_INTERNAL_757466c3_4_k_cu_b1fce7a7_2352764cuda3std6ranges3__45__cpo5beginE
	.align		8
        /*0088*/ 	.dword	_ZN41_INTERNAL_757466c3_4_k_cu_b1fce7a7_2352764cuda3std6ranges3__45__cpo3endE
	.align		8
        /*0090*/ 	.dword	_ZN41_INTERNAL_757466c3_4_k_cu_b1fce7a7_2352764cuda3std6ranges3__45__cpo6cbeginE
	.align		8
        /*0098*/ 	.dword	_ZN41_INTERNAL_757466c3_4_k_cu_b1fce7a7_2352764cuda3std6ranges3__45__cpo4cendE
	.align		8
        /*00a0*/ 	.dword	_ZN41_INTERNAL_757466c3_4_k_cu_b1fce7a7_2352764cuda3std6ranges3__45__cpo7advanceE
	.align		8
        /*00a8*/ 	.dword	_ZN41_INTERNAL_757466c3_4_k_cu_b1fce7a7_2352764cuda3std6ranges3__45__cpo9iter_swapE
	.align		8
        /*00b0*/ 	.dword	_ZN41_INTERNAL_757466c3_4_k_cu_b1fce7a7_2352764cuda3std6ranges3__45__cpo4nextE
	.align		8
        /*00b8*/ 	.dword	_ZN41_INTERNAL_757466c3_4_k_cu_b1fce7a7_2352764cuda3std6ranges3__45__cpo4prevE
	.align		8
        /*00c0*/ 	.dword	_ZN41_INTERNAL_757466c3_4_k_cu_b1fce7a7_2352764cuda3std6ranges3__45__cpo4dataE
	.align		8
        /*00c8*/ 	.dword	_ZN41_INTERNAL_757466c3_4_k_cu_b1fce7a7_2352764cuda3std6ranges3__45__cpo5cdataE
	.align		8
        /*00d0*/ 	.dword	_ZN41_INTERNAL_757466c3_4_k_cu_b1fce7a7_2352764cuda3std6ranges3__45__cpo4sizeE
	.align		8
        /*00d8*/ 	.dword	_ZN41_INTERNAL_757466c3_4_k_cu_b1fce7a7_2352764cuda3std6ranges3__45__cpo5ssizeE
	.align		8
        /*00e0*/ 	.dword	_ZN41_INTERNAL_757466c3_4_k_cu_b1fce7a7_2352764cuda3std6ranges3__45__cpo8distanceE
	.align		8
        /*00e8*/ 	.dword	_ZN41_INTERNAL_757466c3_4_k_cu_b1fce7a7_2352766thrust24THRUST_300001_SM_1000_NS8cuda_cub3parE
	.align		8
        /*00f0*/ 	.dword	_ZN41_INTERNAL_757466c3_4_k_cu_b1fce7a7_2352766thrust24THRUST_300001_SM_1000_NS8cuda_cub10par_nosyncE
	.align		8
        /*00f8*/ 	.dword	_ZN41_INTERNAL_757466c3_4_k_cu_b1fce7a7_2352766thrust24THRUST_300001_SM_1000_NS6system6detail10sequential3seqE
	.align		8
        /*0100*/ 	.dword	_ZN41_INTERNAL_757466c3_4_k_cu_b1fce7a7_2352766thrust24THRUST_300001_SM_1000_NS6system3cpp3parE
	.align		8
        /*0108*/ 	.dword	_ZN41_INTERNAL_757466c3_4_k_cu_b1fce7a7_2352766thrust24THRUST_300001_SM_1000_NS12placeholders2_1E
	.align		8
        /*0110*/ 	.dword	_ZN41_INTERNAL_757466c3_4_k_cu_b1fce7a7_2352766thrust24THRUST_300001_SM_1000_NS12placeholders2_2E
	.align		8
        /*0118*/ 	.dword	_ZN41_INTERNAL_757466c3_4_k_cu_b1fce7a7_2352766thrust24THRUST_300001_SM_1000_NS12placeholders2_3E
	.align		8
        /*0120*/ 	.dword	_ZN41_INTERNAL_757466c3_4_k_cu_b1fce7a7_2352766thrust24THRUST_300001_SM_1000_NS12placeholders2_4E
	.align		8
        /*0128*/ 	.dword	_ZN41_INTERNAL_757466c3_4_k_cu_b1fce7a7_2352766thrust24THRUST_300001_SM_1000_NS12placeholders2_5E
	.align		8
        /*0130*/ 	.dword	_ZN41_INTERNAL_757466c3_4_k_cu_b1fce7a7_2352766thrust24THRUST_300001_SM_1000_NS12placeholders2_6E
	.align		8
        /*0138*/ 	.dword	_ZN41_INTERNAL_757466c3_4_k_cu_b1fce7a7_2352766thrust24THRUST_300001_SM_1000_NS12placeholders2_7E
	.align		8
        /*0140*/ 	.dword	_ZN41_INTERNAL_757466c3_4_k_cu_b1fce7a7_2352766thrust24THRUST_300001_SM_1000_NS12placeholders2_8E
	.align		8
        /*0148*/ 	.dword	_ZN41_INTERNAL_757466c3_4_k_cu_b1fce7a7_2352766thrust24THRUST_300001_SM_1000_NS12placeholders2_9E
	.align		8
        /*0150*/ 	.dword	_ZN41_INTERNAL_757466c3_4_k_cu_b1fce7a7_2352766thrust24THRUST_300001_SM_1000_NS12placeholders3_10E
	.align		8
        /*0158*/ 	.dword	_ZN41_INTERNAL_757466c3_4_k_cu_b1fce7a7_2352766thrust24THRUST_300001_SM_1000_NS3seqE
	.align		8
        /*0160*/ 	.dword	_ZN41_INTERNAL_757466c3_4_k_cu_b1fce7a7_2352766thrust24THRUST_300001_SM_1000_NS6deviceE


//--------------------- .text._ZN3cub18CUB_300001_SM_10006detail11EmptyKernelIvEEvv --------------------------
	.section	.text._ZN3cub18CUB_300001_SM_10006detail11EmptyKernelIvEEvv,"ax",@progbits
	.align	128
        .global         _ZN3cub18CUB_300001_SM_10006detail11EmptyKernelIvEEvv
        .type           _ZN3cub18CUB_300001_SM_10006detail11EmptyKernelIvEEvv,@function
        .size           _ZN3cub18CUB_300001_SM_10006detail11EmptyKernelIvEEvv,(.L_x_1 - _ZN3cub18CUB_300001_SM_10006detail11EmptyKernelIvEEvv)
        .other          _ZN3cub18CUB_300001_SM_10006detail11EmptyKernelIvEEvv,@"STO_CUDA_ENTRY STV_DEFAULT"
_ZN3cub18CUB_300001_SM_10006detail11EmptyKernelIvEEvv:
.text._ZN3cub18CUB_300001_SM_10006detail11EmptyKernelIvEEvv:
[----:B------:R-:W-:Y:S01]  /*0000*/  LDC R1, c[0x0][0x37c] ;  /* 0x0000df00ff017b82 */ /* 0x000fe20000000800 */
[----:B------:R-:W-:Y:S05]  /*0010*/  EXIT ;  /* 0x000000000000794d */ /* 0x000fea0003800000 */
.L_x_0:
[----:B------:R-:W-:-:S00]  /*0020*/  BRA `(.L_x_0) ;  /* 0xfffffffc00fc7947 */ /* 0x000fc0000383ffff */
[----:B------:R-:W-:-:S00]  /*0030*/  NOP ;  /* 0x0000000000007918 */ /* 0x000fc00000000000 */
        /* <DEDUP_REMOVED lines=12> */
.L_x_1:


//--------------------- .nv.shared.reserved.0     --------------------------
	.section	.nv.shared.reserved.0,"aw",@nobits
	.weak		__nv_reservedSMEM_offset_0_alias
	.size		__nv_reservedSMEM_offset_0_alias, 0, 64
	.other		__nv_reservedSMEM_offset_0_alias,@"STO_CUDA_RESERVED_SHARED STV_DEFAULT"
__nv_reservedSMEM_offset_0_alias:
	.zero		0
	.zero		64


//--------------------- .nv.global                --------------------------
	.section	.nv.global,"aw",@nobits
.nv.global:
	.type		_ZN41_INTERNAL_757466c3_4_k_cu_b1fce7a7_2352766thrust24THRUST_300001_SM_1000_NS12placeholders2_8E,@object
	.size		_ZN41_INTERNAL_757466c3_4_k_cu_b1fce7a7_2352766thrust24THRUST_300001_SM_1000_NS12placeholders2_8E,(_ZN41_INTERNAL_757466c3_4_k_cu_b1fce7a7_2352764cuda3std3__443_GLOBAL__N__757466c3_4_k_cu_b1fce7a7_2352766ignoreE - _ZN41_INTERNAL_757466c3_4_k_cu_b1fce7a7_2352766thrust24THRUST_300001_SM_1000_NS12placeholders2_8E)
_ZN41_INTERNAL_757466c3_4_k_cu_b1fce7a7_2352766thrust24THRUST_300001_SM_1000_NS12placeholders2_8E:
	.zero		1
	.type		_ZN41_INTERNAL_757466c3_4_k_cu_b1fce7a7_2352764cuda3std3__443_GLOBAL__N__757466c3_4_k_cu_b1fce7a7_2352766ignoreE,@object
	.size		_ZN41_INTERNAL_757466c3_4_k_cu_b1fce7a7_2352764cuda3std3__443_GLOBAL__N__757466c3_4_k_cu_b1fce7a7_2352766ignoreE,(_ZN41_INTERNAL_757466c3_4_k_cu_b1fce7a7_2352764cuda3std6ranges3__45__cpo4dataE - _ZN41_INTERNAL_757466c3_4_k_cu_b1fce7a7_2352764cuda3std3__443_GLOBAL__N__757466c3_4_k_cu_b1fce7a7_2352766ignoreE)
_ZN41_INTERNAL_757466c3_4_k_cu_b1fce7a7_2352764cuda3std3__443_GLOBAL__N__757466c3_4_k_cu_b1fce7a7_2352766ignoreE:
	.zero		1
	.type		_ZN41_INTERNAL_757466c3_4_k_cu_b1fce7a7_2352764cuda3std6ranges3__45__cpo4dataE,@object
	.size		_ZN41_INTERNAL_757466c3_4_k_cu_b1fce7a7_2352764cuda3std6ranges3__45__cpo4dataE,(_ZN41_INTERNAL_757466c3_4_k_cu_b1fce7a7_2352766thrust24THRUST_300001_SM_1000_NS6system3cpp3parE - _ZN41_INTERNAL_757466c3_4_k_cu_b1fce7a7_2352764cuda3std6ranges3__45__cpo4dataE)
_ZN41_INTERNAL_757466c3_4_k_cu_b1fce7a7_2352764cuda3std6ranges3__45__cpo4dataE:
	.zero		1
	.type		_ZN41_INTERNAL_757466c3_4_k_cu_b1fce7a7_2352766thrust24THRUST_300001_SM_1000_NS6system3cpp3parE,@object
	.size		_ZN41_INTERNAL_757466c3_4_k_cu_b1fce7a7_2352766thrust24THRUST_300001_SM_1000_NS6system3cpp3parE,(_ZN41_INTERNAL_757466c3_4_k_cu_b1fce7a7_2352764cuda3std3__45__cpo5beginE - _ZN41_INTERNAL_757466c3_4_k_cu_b1fce7a7_2352766thrust24THRUST_300001_SM_1000_NS6system3cpp3parE)
_ZN41_INTERNAL_757466c3_4_k_cu_b1fce7a7_2352766thrust24THRUST_300001_SM_1000_NS6system3cpp3parE:
	.zero		1
	.type		_ZN41_INTERNAL_757466c3_4_k_cu_b1fce7a7_2352764cuda3std3__45__cpo5beginE,@object
	.size		_ZN41_INTERNAL_757466c3_4_k_cu_b1fce7a7_2352764cuda3std3__45__cpo5beginE,(_ZN41_INTERNAL_757466c3_4_k_cu_b1fce7a7_2352764cuda3std6ranges3__45__cpo5beginE - _ZN41_INTERNAL_757466c3_4_k_cu_b1fce7a7_2352764cuda3std3__45__cpo5beginE)
_ZN41_INTERNAL_757466c3_4_k_cu_b1fce7a7_2352764cuda3std3__45__cpo5beginE:
	.zero		1
	.type		_ZN41_INTERNAL_757466c3_4_k_cu_b1fce7a7_2352764cuda3std6ranges3__45__cpo5beginE,@object
	.size		_ZN41_INTERNAL_757466c3_4_k_cu_b1fce7a7_2352764cuda3std6ranges3__45__cpo5beginE,(_ZN41_INTERNAL_757466c3_4_k_cu_b1fce7a7_2352766thrust24THRUST_300001_SM_1000_NS6deviceE - _ZN41_INTERNAL_757466c3_4_k_cu_b1fce7a7_2352764cuda3std6ranges3__45__cpo5beginE)
_ZN41_INTERNAL_757466c3_4_k_cu_b1fce7a7_2352764cuda3std6ranges3__45__cpo5beginE:
	.zero		1
	.type		_ZN41_INTERNAL_757466c3_4_k_cu_b1fce7a7_2352766thrust24THRUST_300001_SM_1000_NS6deviceE,@object
	.size		_ZN41_INTERNAL_757466c3_4_k_cu_b1fce7a7_2352766thrust24THRUST_300001_SM_1000_NS6deviceE,(_ZN41_INTERNAL_757466c3_4_k_cu_b1fce7a7_2352764cuda3std3__47nulloptE - _ZN41_INTERNAL_757466c3_4_k_cu_b1fce7a7_2352766thrust24THRUST_300001_SM_1000_NS6deviceE)
_ZN41_INTERNAL_757466c3_4_k_cu_b1fce7a7_2352766thrust24THRUST_300001_SM_1000_NS6deviceE:
	.zero		1
	.type		_ZN41_INTERNAL_757466c3_4_k_cu_b1fce7a7_2352764cuda3std3__47nulloptE,@object
	.size		_ZN41_INTERNAL_757466c3_4_k_cu_b1fce7a7_2352764cuda3std3__47nulloptE,(_ZN41_INTERNAL_757466c3_4_k_cu_b1fce7a7_2352764cuda3std6ranges3__45__cpo8distanceE - _ZN41_INTERNAL_757466c3_4_k_cu_b1fce7a7_2352764cuda3std3__47nulloptE)
_ZN41_INTERNAL_757466c3_4_k_cu_b1fce7a7_2352764cuda3std3__47nulloptE:
	.zero		1
	.type		_ZN41_INTERNAL_757466c3_4_k_cu_b1fce7a7_2352764cuda3std6ranges3__45__cpo8distanceE,@object
	.size		_ZN41_INTERNAL_757466c3_4_k_cu_b1fce7a7_2352764cuda3std6ranges3__45__cpo8distanceE,(_ZN41_INTERNAL_757466c3_4_k_cu_b1fce7a7_2352766thrust24THRUST_300001_SM_1000_NS12placeholders2_4E - _ZN41_INTERNAL_757466c3_4_k_cu_b1fce7a7_2352764cuda3std6ranges3__45__cpo8distanceE)
_ZN41_INTERNAL_757466c3_4_k_cu_b1fce7a7_2352764cuda3std6ranges3__45__cpo8distanceE:
	.zero		1
	.type		_ZN41_INTERNAL_757466c3_4_k_cu_b1fce7a7_2352766thrust24THRUST_300001_SM_1000_NS12placeholders2_4E,@object
	.size		_ZN41_INTERNAL_757466c3_4_k_cu_b1fce7a7_2352766thrust24THRUST_300001_SM_1000_NS12placeholders2_4E,(_ZN41_INTERNAL_757466c3_4_k_cu_b1fce7a7_2352764cuda3std3__45__cpo6rbeginE - _ZN41_INTERNAL_757466c3_4_k_cu_b1fce7a7_2352766thrust24THRUST_300001_SM_1000_NS12placeholders2_4E)
_ZN41_INTERNAL_757466c3_4_k_cu_b1fce7a7_2352766thrust24THRUST_300001_SM_1000_NS12placeholders2_4E:
	.zero		1
	.type		_ZN41_INTERNAL_757466c3_4_k_cu_b1fce7a7_2352764cuda3std3__45__cpo6rbeginE,@object
	.size		_ZN41_INTERNAL_757466c3_4_k_cu_b1fce7a7_2352764cuda3std3__45__cpo6rbeginE,(_ZN41_INTERNAL_757466c3_4_k_cu_b1fce7a7_2352764cuda3std6ranges3__45__cpo7advanceE - _ZN41_INTERNAL_757466c3_4_k_cu_b1fce7a7_2352764cuda3std3__45__cpo6rbeginE)
_ZN41_INTERNAL_757466c3_4_k_cu_b1fce7a7_2352764cuda3std3__45__cpo6rbeginE:
	.zero		1
	.type		_ZN41_INTERNAL_757466c3_4_k_cu_b1fce7a7_2352764cuda3std6ranges3__45__cpo7advanceE,@object
	.size		_ZN41_INTERNAL_757466c3_4_k_cu_b1fce7a7_2352764cuda3std6ranges3__45__cpo7advanceE,(_ZN41_INTERNAL_757466c3_4_k_cu_b1fce7a7_2352766thrust24THRUST_300001_SM_1000_NS12placeholders3_10E - _ZN41_INTERNAL_757466c3_4_k_cu_b1fce7a7_2352764cuda3std6ranges3__45__cpo7advanceE)
_ZN41_INTERNAL_757466c3_4_k_cu_b1fce7a7_2352764cuda3std6ranges3__45__cpo7advanceE:
	.zero		1
	.type		_ZN41_INTERNAL_757466c3_4_k_cu_b1fce7a7_2352766thrust24THRUST_300001_SM_1000_NS12placeholders3_10E,@object
	.size		_ZN41_INTERNAL_757466c3_4_k_cu_b1fce7a7_2352766thrust24THRUST_300001_SM_1000_NS12placeholders3_10E,(_ZN41_INTERNAL_757466c3_4_k_cu_b1fce7a7_2352764cuda3std3__48in_placeE - _ZN41_INTERNAL_757466c3_4_k_cu_b1fce7a7_2352766thrust24THRUST_300001_SM_1000_NS12placeholders3_10E)
_ZN41_INTERNAL_757466c3_4_k_cu_b1fce7a7_2352766thrust24THRUST_300001_SM_1000_NS12placeholders3_10E:
	.zero		1
	.type		_ZN41_INTERNAL_757466c3_4_k_cu_b1fce7a7_2352764cuda3std3__48in_placeE,@object
	.size		_ZN41_INTERNAL_757466c3_4_k_cu_b1fce7a7_2352764cuda3std3__48in_placeE,(_ZN41_INTERNAL_757466c3_4_k_cu_b1fce7a7_2352764cuda3std6ranges3__45__cpo4sizeE - _ZN41_INTERNAL_757466c3_4_k_cu_b1fce7a7_2352764cuda3std3__48in_placeE)
_ZN41_INTERNAL_757466c3_4_k_cu_b1fce7a7_2352764cuda3std3__48in_placeE:
	.zero		1
	.type		_ZN41_INTERNAL_757466c3_4_k_cu_b1fce7a7_2352764cuda3std6ranges3__45__cpo4sizeE,@object
	.size		_ZN41_INTERNAL_757466c3_4_k_cu_b1fce7a7_2352764cuda3std6ranges3__45__cpo4sizeE,(_ZN41_INTERNAL_757466c3_4_k_cu_b1fce7a7_2352766thrust24THRUST_300001_SM_1000_NS12placeholders2_2E - _ZN41_INTERNAL_757466c3_4_k_cu_b1fce7a7_2352764cuda3std6ranges3__45__cpo4sizeE)
_ZN41_INTERNAL_757466c3_4_k_cu_b1fce7a7_2352764cuda3std6ranges3__45__cpo4sizeE:
	.zero		1
	.type		_ZN41_INTERNAL_757466c3_4_k_cu_b1fce7a7_2352766thrust24THRUST_300001_SM_1000_NS12placeholders2_2E,@object
	.size		_ZN41_INTERNAL_757466c3_4_k_cu_b1fce7a7_2352766thrust24THRUST_300001_SM_1000_NS12placeholders2_2E,(_ZN41_INTERNAL_757466c3_4_k_cu_b1fce7a7_2352764cuda3std3__45__cpo6cbeginE - _ZN41_INTERNAL_757466c3_4_k_cu_b1fce7a7_2352766thrust24THRUST_300001_SM_1000_NS12placeholders2_2E)
_ZN41_INTERNAL_757466c3_4_k_cu_b1fce7a7_2352766thrust24THRUST_300001_SM_1000_NS12placeholders2_2E:
	.zero		1
	.type		_ZN41_INTERNAL_757466c3_4_k_cu_b1fce7a7_2352764cuda3std3__45__cpo6cbeginE,@object
	.size		_ZN41_INTERNAL_757466c3_4_k_cu_b1fce7a7_2352764cuda3std3__45__cpo6cbeginE,(_ZN41_INTERNAL_757466c3_4_k_cu_b1fce7a7_2352764cuda3std6ranges3__45__cpo6cbeginE - _ZN41_INTERNAL_757466c3_4_k_cu_b1fce7a7_2352764cuda3std3__45__cpo6cbeginE)
_ZN41_INTERNAL_757466c3_4_k_cu_b1fce7a7_2352764cuda3std3__45__cpo6cbeginE:
	.zero		1
	.type		_ZN41_INTERNAL_757466c3_4_k_cu_b1fce7a7_2352764cuda3std6ranges3__45__cpo6cbeginE,@object
	.size		_ZN41_INTERNAL_757466c3_4_k_cu_b1fce7a7_2352764cuda3std6ranges3__45__cpo6cbeginE,(_ZN41_INTERNAL_757466c3_4_k_cu_b1fce7a7_2352766thrust24THRUST_300001_SM_1000_NS12placeholders2_6E - _ZN41_INTERNAL_757466c3_4_k_cu_b1fce7a7_2352764cuda3std6ranges3__45__cpo6cbeginE)
_ZN41_INTERNAL_757466c3_4_k_cu_b1fce7a7_2352764cuda3std6ranges3__45__cpo6cbeginE:
	.zero		1
	.type		_ZN41_INTERNAL_757466c3_4_k_cu_b1fce7a7_2352766thrust24THRUST_300001_SM_1000_NS12placeholders2_6E,@object
	.size		_ZN41_INTERNAL_757466c3_4_k_cu_b1fce7a7_2352766thrust24THRUST_300001_SM_1000_NS12placeholders2_6E,(_ZN41_INTERNAL_757466c3_4_k_cu_b1fce7a7_2352764cuda3std3__45__cpo7crbeginE - _ZN41_INTERNAL_757466c3_4_k_cu_b1fce7a7_2352766thrust24THRUST_300001_SM_1000_NS12placeholders2_6E)
_ZN41_INTERNAL_757466c3_4_k_cu_b1fce7a7_2352766thrust24THRUST_300001_SM_1000_NS12placeholders2_6E:
	.zero		1
	.type		_ZN41_INTERNAL_757466c3_4_k_cu_b1fce7a7_2352764cuda3std3__45__cpo7crbeginE,@object
	.size		_ZN41_INTERNAL_757466c3_4_k_cu_b1fce7a7_2352764cuda3std3__45__cpo7crbeginE,(_ZN41_INTERNAL_757466c3_4_k_cu_b1fce7a7_2352764cuda3std6ranges3__45__cpo4nextE - _ZN41_INTERNAL_757466c3_4_k_cu_b1fce7a7_2352764cuda3std3__45__cpo7crbeginE)
_ZN41_INTERNAL_757466c3_4_k_cu_b1fce7a7_2352764cuda3std3__45__cpo7crbeginE:
	.zero		1
	.type		_ZN41_INTERNAL_757466c3_4_k_cu_b1fce7a7_2352764cuda3std6ranges3__45__cpo4nextE,@object
	.size		_ZN41_INTERNAL_757466c3_4_k_cu_b1fce7a7_2352764cuda3std6ranges3__45__cpo4nextE,(_ZN41_INTERNAL_757466c3_4_k_cu_b1fce7a7_2352764cuda3std6ranges3__45__cpo4swapE - _ZN41_INTERNAL_757466c3_4_k_cu_b1fce7a7_2352764cuda3std6ranges3__45__cpo4nextE)
_ZN41_INTERNAL_757466c3_4_k_cu_b1fce7a7_2352764cuda3std6ranges3__45__cpo4nextE:
	.zero		1
	.type		_ZN41_INTERNAL_757466c3_4_k_cu_b1fce7a7_2352764cuda3std6ranges3__45__cpo4swapE,@object
	.size		_ZN41_INTERNAL_757466c3_4_k_cu_b1fce7a7_2352764cuda3std6ranges3__45__cpo4swapE,(_ZN41_INTERNAL_757466c3_4_k_cu_b1fce7a7_2352766thrust24THRUST_300001_SM_1000_NS8cuda_cub10par_nosyncE - _ZN41_INTERNAL_757466c3_4_k_cu_b1fce7a7_2352764cuda3std6ranges3__45__cpo4swapE)
_ZN41_INTERNAL_757466c3_4_k_cu_b1fce7a7_2352764cuda3std6ranges3__45__cpo4swapE:
	.zero		1
	.type		_ZN41_INTERNAL_757466c3_4_k_cu_b1fce7a7_2352766thrust24THRUST_300001_SM_1000_NS8cuda_cub10par_nosyncE,@object
	.size		_ZN41_INTERNAL_757466c3_4_k_cu_b1fce7a7_2352766thrust24THRUST_300001_SM_1000_NS8cuda_cub10par_nosyncE,(_ZN41_INTERNAL_757466c3_4_k_cu_b1fce7a7_2352766thrust24THRUST_300001_SM_1000_NS3seqE - _ZN41_INTERNAL_757466c3_4_k_cu_b1fce7a7_2352766thrust24THRUST_300001_SM_1000_NS8cuda_cub10par_nosyncE)
_ZN41_INTERNAL_757466c3_4_k_cu_b1fce7a7_2352766thrust24THRUST_300001_SM_1000_NS8cuda_cub10par_nosyncE:
	.zero		1
	.type		_ZN41_INTERNAL_757466c3_4_k_cu_b1fce7a7_2352766thrust24THRUST_300001_SM_1000_NS3seqE,@object
	.size		_ZN41_INTERNAL_757466c3_4_k_cu_b1fce7a7_2352766thrust24THRUST_300001_SM_1000_NS3seqE,(_ZN41_INTERNAL_757466c3_4_k_cu_b1fce7a7_2352764cuda3std3__420unreachable_sentinelE - _ZN41_INTERNAL_757466c3_4_k_cu_b1fce7a7_2352766thrust24THRUST_300001_SM_1000_NS3seqE)
_ZN41_INTERNAL_757466c3_4_k_cu_b1fce7a7_2352766thrust24THRUST_300001_SM_1000_NS3seqE:
	.zero		1
	.type		_ZN41_INTERNAL_757466c3_4_k_cu_b1fce7a7_2352764cuda3std3__420unreachable_sentinelE,@object
	.size		_ZN41_INTERNAL_757466c3_4_k_cu_b1fce7a7_2352764cuda3std3__420unreachable_sentinelE,(_ZN41_INTERNAL_757466c3_4_k_cu_b1fce7a7_2352764cuda3std6ranges3__45__cpo5ssizeE - _ZN41_INTERNAL_757466c3_4_k_cu_b1fce7a7_2352764cuda3std3__420unreachable_sentinelE)
_ZN41_INTERNAL_757466c3_4_k_cu_b1fce7a7_2352764cuda3std3__420unreachable_sentinelE:
	.zero		1
	.type		_ZN41_INTERNAL_757466c3_4_k_cu_b1fce7a7_2352764cuda3std6ranges3__45__cpo5ssizeE,@object
	.size		_ZN41_INTERNAL_757466c3_4_k_cu_b1fce7a7_2352764cuda3std6ranges3__45__cpo5ssizeE,(_ZN41_INTERNAL_757466c3_4_k_cu_b1fce7a7_2352766thrust24THRUST_300001_SM_1000_NS12placeholders2_3E - _ZN41_INTERNAL_757466c3_4_k_cu_b1fce7a7_2352764cuda3std6ranges3__45__cpo5ssizeE)
_ZN41_INTERNAL_757466c3_4_k_cu_b1fce7a7_2352764cuda3std6ranges3__45__cpo5ssizeE:
	.zero		1
	.type		_ZN41_INTERNAL_757466c3_4_k_cu_b1fce7a7_2352766thrust24THRUST_300001_SM_1000_NS12placeholders2_3E,@object
	.size		_ZN41_INTERNAL_757466c3_4_k_cu_b1fce7a7_2352766thrust24THRUST_300001_SM_1000_NS12placeholders2_3E,(_ZN41_INTERNAL_757466c3_4_k_cu_b1fce7a7_2352764cuda3std3__45__cpo4cendE - _ZN41_INTERNAL_757466c3_4_k_cu_b1fce7a7_2352766thrust24THRUST_300001_SM_1000_NS12placeholders2_3E)
_ZN41_INTERNAL_757466c3_4_k_cu_b1fce7a7_2352766thrust24THRUST_300001_SM_1000_NS12placeholders2_3E:
	.zero		1
	.type		_ZN41_INTERNAL_757466c3_4_k_cu_b1fce7a7_2352764cuda3std3__45__cpo4cendE,@object
	.size		_ZN41_INTERNAL_757466c3_4_k_cu_b1fce7a7_2352764cuda3std3__45__cpo4cendE,(_ZN41_INTERNAL_757466c3_4_k_cu_b1fce7a7_2352764cuda3std6ranges3__45__cpo4cendE - _ZN41_INTERNAL_757466c3_4_k_cu_b1fce7a7_2352764cuda3std3__45__cpo4cendE)
_ZN41_INTERNAL_757466c3_4_k_cu_b1fce7a7_2352764cuda3std3__45__cpo4cendE:
	.zero		1
	.type		_ZN41_INTERNAL_757466c3_4_k_cu_b1fce7a7_2352764cuda3std6ranges3__45__cpo4cendE,@object
	.size		_ZN41_INTERNAL_757466c3_4_k_cu_b1fce7a7_2352764cuda3std6ranges3__45__cpo4cendE,(_ZN41_INTERNAL_757466c3_4_k_cu_b1fce7a7_2352766thrust24THRUST_300001_SM_1000_NS12placeholders2_7E - _ZN41_INTERNAL_757466c3_4_k_cu_b1fce7a7_2352764cuda3std6ranges3__45__cpo4cendE)
_ZN41_INTERNAL_757466c3_4_k_cu_b1fce7a7_2352764cuda3std6ranges3__45__cpo4cendE:
	.zero		1
	.type		_ZN41_INTERNAL_757466c3_4_k_cu_b1fce7a7_2352766thrust24THRUST_300001_SM_1000_NS12placeholders2_7E,@object
	.size		_ZN41_INTERNAL_757466c3_4_k_cu_b1fce7a7_2352766thrust24THRUST_300001_SM_1000_NS12placeholders2_7E,(_ZN41_INTERNAL_757466c3_4_k_cu_b1fce7a7_2352764cuda3std3__45__cpo5crendE - _ZN41_INTERNAL_757466c3_4_k_cu_b1fce7a7_2352766thrust24THRUST_300001_SM_1000_NS12placeholders2_7E)
_ZN41_INTERNAL_757466c3_4_k_cu_b1fce7a7_2352766thrust24THRUST_300001_SM_1000_NS12placeholders2_7E:
	.zero		1
	.type		_ZN41_INTERNAL_757466c3_4_k_cu_b1fce7a7_2352764cuda3std3__45__cpo5crendE,@object
	.size		_ZN41_INTERNAL_757466c3_4_k_cu_b1fce7a7_2352764cuda3std3__45__cpo5crendE,(_ZN41_INTERNAL_757466c3_4_k_cu_b1fce7a7_2352764cuda3std6ranges3__45__cpo4prevE - _ZN41_INTERNAL_757466c3_4_k_cu_b1fce7a7_2352764cuda3std3__45__cpo5crendE)
_ZN41_INTERNAL_757466c3_4_k_cu_b1fce7a7_2352764cuda3std3__45__cpo5crendE:
	.zero		1
	.type		_ZN41_INTERNAL_757466c3_4_k_cu_b1fce7a7_2352764cuda3std6ranges3__45__cpo4prevE,@object
	.size		_ZN41_INTERNAL_757466c3_4_k_cu_b1fce7a7_2352764cuda3std6ranges3__45__cpo4prevE,(_ZN41_INTERNAL_757466c3_4_k_cu_b1fce7a7_2352764cuda3std6ranges3__45__cpo9iter_moveE - _ZN41_INTERNAL_757466c3_4_k_cu_b1fce7a7_2352764cuda3std6ranges3__45__cpo4prevE)
_ZN41_INTERNAL_757466c3_4_k_cu_b1fce7a7_2352764cuda3std6ranges3__45__cpo4prevE:
	.zero		1
	.type		_ZN41_INTERNAL_757466c3_4_k_cu_b1fce7a7_2352764cuda3std6ranges3__45__cpo9iter_moveE,@object
	.size		_ZN41_INTERNAL_757466c3_4_k_cu_b1fce7a7_2352764cuda3std6ranges3__45__cpo9iter_moveE,(_ZN41_INTERNAL_757466c3_4_k_cu_b1fce7a7_2352766thrust24THRUST_300001_SM_1000_NS6system6detail10sequential3seqE - _ZN41_INTERNAL_757466c3_4_k_cu_b1fce7a7_2352764cuda3std6ranges3__45__cpo9iter_moveE)
_ZN41_INTERNAL_757466c3_4_k_cu_b1fce7a7_2352764cuda3std6ranges3__45__cpo9iter_moveE:
	.zero		1
	.type		_ZN41_INTERNAL_757466c3_4_k_cu_b1fce7a7_2352766thrust24THRUST_300001_SM_1000_NS6system6detail10sequential3seqE,@object
	.size		_ZN41_INTERNAL_757466c3_4_k_cu_b1fce7a7_2352766thrust24THRUST_300001_SM_1000_NS6system6detail10sequential3seqE,(_ZN41_INTERNAL_757466c3_4_k_cu_b1fce7a7_2352766thrust24THRUST_300001_SM_1000_NS12placeholders2_9E - _ZN41_INTERNAL_757466c3_4_k_cu_b1fce7a7_2352766thrust24THRUST_300001_SM_1000_NS6system6detail10sequential3seqE)
_ZN41_INTERNAL_757466c3_4_k_cu_b1fce7a7_2352766thrust24THRUST_300001_SM_1000_NS6system6detail10sequential3seqE:
	.zero		1
	.type		_ZN41_INTERNAL_757466c3_4_k_cu_b1fce7a7_2352766thrust24THRUST_300001_SM_1000_NS12placeholders2_9E,@object
	.size		_ZN41_INTERNAL_757466c3_4_k_cu_b1fce7a7_2352766thrust24THRUST_300001_SM_1000_NS12placeholders2_9E,(_ZN41_INTERNAL_757466c3_4_k_cu_b1fce7a7_2352764cuda3std3__419piecewise_constructE - _ZN41_INTERNAL_757466c3_4_k_cu_b1fce7a7_2352766thrust24THRUST_300001_SM_1000_NS12placeholders2_9E)
_ZN41_INTERNAL_757466c3_4_k_cu_b1fce7a7_2352766thrust24THRUST_300001_SM_1000_NS12placeholders2_9E:
	.zero		1
	.type		_ZN41_INTERNAL_757466c3_4_k_cu_b1fce7a7_2352764cuda3std3__419piecewise_constructE,@object
	.size		_ZN41_INTERNAL_757466c3_4_k_cu_b1fce7a7_2352764cuda3std3__419piecewise_constructE,(_ZN41_INTERNAL_757466c3_4_k_cu_b1fce7a7_2352764cuda3std6ranges3__45__cpo5cdataE - _ZN41_INTERNAL_757466c3_4_k_cu_b1fce7a7_2352764cuda3std3__419piecewise_constructE)
_ZN41_INTERNAL_757466c3_4_k_cu_b1fce7a7_2352764cuda3std3__419piecewise_constructE:
	.zero		1
	.type		_ZN41_INTERNAL_757466c3_4_k_cu_b1fce7a7_2352764cuda3std6ranges3__45__cpo5cdataE,@object
	.size		_ZN41_INTERNAL_757466c3_4_k_cu_b1fce7a7_2352764cuda3std6ranges3__45__cpo5cdataE,(_ZN41_INTERNAL_757466c3_4_k_cu_b1fce7a7_2352766thrust24THRUST_300001_SM_1000_NS12placeholders2_1E - _ZN41_INTERNAL_757466c3_4_k_cu_b1fce7a7_2352764cuda3std6ranges3__45__cpo5cdataE)
_ZN41_INTERNAL_757466c3_4_k_cu_b1fce7a7_2352764cuda3std6ranges3__45__cpo5cdataE:
	.zero		1
	.type		_ZN41_INTERNAL_757466c3_4_k_cu_b1fce7a7_2352766thrust24THRUST_300001_SM_1000_NS12placeholders2_1E,@object
	.size		_ZN41_INTERNAL_757466c3_4_k_cu_b1fce7a7_2352766thrust24THRUST_300001_SM_1000_NS12placeholders2_1E,(_ZN41_INTERNAL_757466c3_4_k_cu_b1fce7a7_2352764cuda3std3__45__cpo3endE - _ZN41_INTERNAL_757466c3_4_k_cu_b1fce7a7_2352766thrust24THRUST_300001_SM_1000_NS12placeholders2_1E)
_ZN41_INTERNAL_757466c3_4_k_cu_b1fce7a7_2352766thrust24THRUST_300001_SM_1000_NS12placeholders2_1E:
	.zero		1
	.type		_ZN41_INTERNAL_757466c3_4_k_cu_b1fce7a7_2352764cuda3std3__45__cpo3endE,@object
	.size		_ZN41_INTERNAL_757466c3_4_k_cu_b1fce7a7_2352764cuda3std3__45__cpo3endE,(_ZN41_INTERNAL_757466c3_4_k_cu_b1fce7a7_2352764cuda3std6ranges3__45__cpo3endE - _ZN41_INTERNAL_757466c3_4_k_cu_b1fce7a7_2352764cuda3std3__45__cpo3endE)
_ZN41_INTERNAL_757466c3_4_k_cu_b1fce7a7_2352764cuda3std3__45__cpo3endE:
	.zero		1
	.type		_ZN41_INTERNAL_757466c3_4_k_cu_b1fce7a7_2352764cuda3std6ranges3__45__cpo3endE,@object
	.size		_ZN41_INTERNAL_757466c3_4_k_cu_b1fce7a7_2352764cuda3std6ranges3__45__cpo3endE,(_ZN41_INTERNAL_757466c3_4_k_cu_b1fce7a7_2352766thrust24THRUST_300001_SM_1000_NS12placeholders2_5E - _ZN41_INTERNAL_757466c3_4_k_cu_b1fce7a7_2352764cuda3std6ranges3__45__cpo3endE)
_ZN41_INTERNAL_757466c3_4_k_cu_b1fce7a7_2352764cuda3std6ranges3__45__cpo3endE:
	.zero		1
	.type		_ZN41_INTERNAL_757466c3_4_k_cu_b1fce7a7_2352766thrust24THRUST_300001_SM_1000_NS12placeholders2_5E,@object
	.size		_ZN41_INTERNAL_757466c3_4_k_cu_b1fce7a7_2352766thrust24THRUST_300001_SM_1000_NS12placeholders2_5E,(_ZN41_INTERNAL_757466c3_4_k_cu_b1fce7a7_2352764cuda3std3__45__cpo4rendE - _ZN41_INTERNAL_757466c3_4_k_cu_b1fce7a7_2352766thrust24THRUST_300001_SM_1000_NS12placeholders2_5E)
_ZN41_INTERNAL_757466c3_4_k_cu_b1fce7a7_2352766thrust24THRUST_300001_SM_1000_NS12placeholders2_5E:
	.zero		1
	.type		_ZN41_INTERNAL_757466c3_4_k_cu_b1fce7a7_2352764cuda3std3__45__cpo4rendE,@object
	.size		_ZN41_INTERNAL_757466c3_4_k_cu_b1fce7a7_2352764cuda3std3__45__cpo4rendE,(_ZN41_INTERNAL_757466c3_4_k_cu_b1fce7a7_2352764cuda3std6ranges3__45__cpo9iter_swapE - _ZN41_INTERNAL_757466c3_4_k_cu_b1fce7a7_2352764cuda3std3__45__cpo4rendE)
_ZN41_INTERNAL_757466c3_4_k_cu_b1fce7a7_2352764cuda3std3__45__cpo4rendE:
	.zero		1
	.type		_ZN41_INTERNAL_757466c3_4_k_cu_b1fce7a7_2352764cuda3std6ranges3__45__cpo9iter_swapE,@object
	.size		_ZN41_INTERNAL_757466c3_4_k_cu_b1fce7a7_2352764cuda3std6ranges3__45__cpo9iter_swapE,(_ZN41_INTERNAL_757466c3_4_k_cu_b1fce7a7_2352764cuda3std3__48unexpectE - _ZN41_INTERNAL_757466c3_4_k_cu_b1fce7a7_2352764cuda3std6ranges3__45__cpo9iter_swapE)
_ZN41_INTERNAL_757466c3_4_k_cu_b1fce7a7_2352764cuda3std6ranges3__45__cpo9iter_swapE:
	.zero		1
	.type		_ZN41_INTERNAL_757466c3_4_k_cu_b1fce7a7_2352764cuda3std3__48unexpectE,@object
	.size		_ZN41_INTERNAL_757466c3_4_k_cu_b1fce7a7_2352764cuda3std3__48unexpectE,(_ZN41_INTERNAL_757466c3_4_k_cu_b1fce7a7_2352766thrust24THRUST_300001_SM_1000_NS8cuda_cub3parE - _ZN41_INTERNAL_757466c3_4_k_cu_b1fce7a7_2352764cuda3std3__48unexpectE)
_ZN41_INTERNAL_757466c3_4_k_cu_b1fce7a7_2352764cuda3std3__48unexpectE:
	.zero		1
	.type		_ZN41_INTERNAL_757466c3_4_k_cu_b1fce7a7_2352766thrust24THRUST_300001_SM_1000_NS8cuda_cub3parE,@object
	.size		_ZN41_INTERNAL_757466c3_4_k_cu_b1fce7a7_2352766thrust24THRUST_300001_SM_1000_NS8cuda_cub3parE,(.L_29 - _ZN41_INTERNAL_757466c3_4_k_cu_b1fce7a7_2352766thrust24THRUST_300001_SM_1000_NS8cuda_cub3parE)
_ZN41_INTERNAL_757466c3_4_k_cu_b1fce7a7_2352766thrust24THRUST_300001_SM_1000_NS8cuda_cub3parE:
	.zero		1
.L_29:


//--------------------- .nv.constant0._ZN3cub18CUB_300001_SM_10006detail11EmptyKernelIvEEvv --------------------------
	.section	.nv.constant0._ZN3cub18CUB_300001_SM_10006detail11EmptyKernelIvEEvv,"a",@progbits
	.sectionflags	@""
	.align	4
.nv.constant0._ZN3cub18CUB_300001_SM_10006detail11EmptyKernelIvEEvv:
	.zero		896


//--------------------- SYMBOLS --------------------------

	.type		.nv.reservedSmem.offset0,@object
	.size		.nv.reservedSmem.offset0,0x4
